//
// Generated by NVIDIA NVVM Compiler
//
// Compiler Build ID: CL-36424714
// Cuda compilation tools, release 13.0, V13.0.88
// Based on NVVM 20.0.0
//

.version 9.0
.target sm_100
.address_size 64

	// .globl	_Z15sinewave_kernelP6float4jjf
.global .align 4 .b8 __cudart_i2opi_f[24] = {65, 144, 67, 60, 153, 149, 98, 219, 192, 221, 52, 245, 209, 87, 39, 252, 41, 21, 68, 78, 110, 131, 249, 162};

.visible .entry _Z15sinewave_kernelP6float4jjf(
	.param .u64 .ptr .align 1 _Z15sinewave_kernelP6float4jjf_param_0,
	.param .u32 _Z15sinewave_kernelP6float4jjf_param_1,
	.param .u32 _Z15sinewave_kernelP6float4jjf_param_2,
	.param .f32 _Z15sinewave_kernelP6float4jjf_param_3
)
{
	.local .align 4 .b8 	__local_depot0[28];
	.reg .b64 	%SP;
	.reg .b64 	%SPL;
	.reg .pred 	%p<17>;
	.reg .b32 	%r<91>;
	.reg .b32 	%f<67>;
	.reg .b64 	%rd<43>;
	.reg .b64 	%fd<5>;

	mov.u64 	%SPL, __local_depot0;
	ld.param.u64 	%rd16, [_Z15sinewave_kernelP6float4jjf_param_0];
	ld.param.u32 	%r31, [_Z15sinewave_kernelP6float4jjf_param_1];
	ld.param.u32 	%r32, [_Z15sinewave_kernelP6float4jjf_param_2];
	ld.param.f32 	%f16, [_Z15sinewave_kernelP6float4jjf_param_3];
	add.u64 	%rd1, %SPL, 0;
	mov.u32 	%r33, %ctaid.x;
	mov.u32 	%r34, %ntid.x;
	mov.u32 	%r35, %tid.x;
	mad.lo.s32 	%r1, %r33, %r34, %r35;
	mov.u32 	%r36, %ctaid.y;
	mov.u32 	%r37, %ntid.y;
	mov.u32 	%r38, %tid.y;
	mad.lo.s32 	%r2, %r36, %r37, %r38;
	cvt.rn.f32.u32 	%f17, %r1;
	cvt.rn.f32.u32 	%f18, %r31;
	div.rn.f32 	%f19, %f17, %f18;
	cvt.rn.f32.u32 	%f20, %r2;
	cvt.rn.f32.u32 	%f21, %r32;
	div.rn.f32 	%f22, %f20, %f21;
	fma.rn.f32 	%f1, %f19, 0f40000000, 0fBF800000;
	fma.rn.f32 	%f2, %f22, 0f40000000, 0fBF800000;
	fma.rn.f32 	%f3, %f1, 0f40800000, %f16;
	mul.f32 	%f23, %f3, 0f3F22F983;
	cvt.rni.s32.f32 	%r86, %f23;
	cvt.rn.f32.s32 	%f24, %r86;
	fma.rn.f32 	%f25, %f24, 0fBFC90FDA, %f3;
	fma.rn.f32 	%f26, %f24, 0fB3A22168, %f25;
	fma.rn.f32 	%f65, %f24, 0fA7C234C5, %f26;
	abs.f32 	%f5, %f3;
	setp.ltu.f32 	%p1, %f5, 0f47CE4780;
	@%p1 bra 	$L__BB0_8;
	setp.neu.f32 	%p2, %f5, 0f7F800000;
	@%p2 bra 	$L__BB0_3;
	mov.f32 	%f29, 0f00000000;
	mul.rn.f32 	%f65, %f3, %f29;
	mov.b32 	%r86, 0;
	bra.uni 	$L__BB0_8;
$L__BB0_3:
	mov.b32 	%r4, %f3;
	shl.b32 	%r40, %r4, 8;
	or.b32  	%r5, %r40, -2147483648;
	mov.b64 	%rd39, 0;
	mov.b32 	%r83, 0;
	mov.u64 	%rd37, __cudart_i2opi_f;
	mov.u64 	%rd38, %rd1;
$L__BB0_4:
	.pragma "nounroll";
	ld.global.nc.u32 	%r41, [%rd37];
	mad.wide.u32 	%rd20, %r41, %r5, %rd39;
	shr.u64 	%rd39, %rd20, 32;
	st.local.u32 	[%rd38], %rd20;
	add.s32 	%r83, %r83, 1;
	add.s64 	%rd38, %rd38, 4;
	add.s64 	%rd37, %rd37, 4;
	setp.ne.s32 	%p3, %r83, 6;
	@%p3 bra 	$L__BB0_4;
	shr.u32 	%r42, %r4, 23;
	st.local.u32 	[%rd1+24], %rd39;
	and.b32  	%r8, %r42, 31;
	and.b32  	%r43, %r42, 224;
	add.s32 	%r44, %r43, -128;
	shr.u32 	%r45, %r44, 5;
	mul.wide.u32 	%rd21, %r45, 4;
	sub.s64 	%rd8, %rd1, %rd21;
	ld.local.u32 	%r84, [%rd8+24];
	ld.local.u32 	%r85, [%rd8+20];
	setp.eq.s32 	%p4, %r8, 0;
	@%p4 bra 	$L__BB0_7;
	shf.l.wrap.b32 	%r84, %r85, %r84, %r8;
	ld.local.u32 	%r46, [%rd8+16];
	shf.l.wrap.b32 	%r85, %r46, %r85, %r8;
$L__BB0_7:
	shr.u32 	%r47, %r84, 30;
	shf.l.wrap.b32 	%r48, %r85, %r84, 2;
	shl.b32 	%r49, %r85, 2;
	shr.u32 	%r50, %r48, 31;
	add.s32 	%r51, %r50, %r47;
	neg.s32 	%r52, %r51;
	setp.lt.s32 	%p5, %r4, 0;
	selp.b32 	%r86, %r52, %r51, %p5;
	xor.b32  	%r53, %r48, %r4;
	shr.s32 	%r54, %r48, 31;
	xor.b32  	%r55, %r54, %r48;
	xor.b32  	%r56, %r54, %r49;
	cvt.u64.u32 	%rd22, %r55;
	shl.b64 	%rd23, %rd22, 32;
	cvt.u64.u32 	%rd24, %r56;
	or.b64  	%rd25, %rd23, %rd24;
	cvt.rn.f64.s64 	%fd1, %rd25;
	mul.f64 	%fd2, %fd1, 0d3BF921FB54442D19;
	cvt.rn.f32.f64 	%f27, %fd2;
	neg.f32 	%f28, %f27;
	setp.lt.s32 	%p6, %r53, 0;
	selp.f32 	%f65, %f28, %f27, %p6;
$L__BB0_8:
	mul.rn.f32 	%f30, %f65, %f65;
	and.b32  	%r58, %r86, 1;
	setp.eq.b32 	%p7, %r58, 1;
	selp.f32 	%f31, 0f3F800000, %f65, %p7;
	fma.rn.f32 	%f32, %f30, %f31, 0f00000000;
	fma.rn.f32 	%f33, %f30, 0f37CBAC00, 0fBAB607ED;
	selp.f32 	%f34, %f33, 0fB94D4153, %p7;
	selp.f32 	%f35, 0f3D2AAABB, 0f3C0885E4, %p7;
	fma.rn.f32 	%f36, %f34, %f30, %f35;
	selp.f32 	%f37, 0fBEFFFFFF, 0fBE2AAAA8, %p7;
	fma.rn.f32 	%f38, %f36, %f30, %f37;
	fma.rn.f32 	%f39, %f38, %f32, %f31;
	and.b32  	%r59, %r86, 2;
	setp.eq.s32 	%p8, %r59, 0;
	mov.f32 	%f40, 0f00000000;
	sub.f32 	%f41, %f40, %f39;
	selp.f32 	%f9, %f39, %f41, %p8;
	fma.rn.f32 	%f10, %f2, 0f40800000, %f16;
	mul.f32 	%f42, %f10, 0f3F22F983;
	cvt.rni.s32.f32 	%r90, %f42;
	cvt.rn.f32.s32 	%f43, %r90;
	fma.rn.f32 	%f44, %f43, 0fBFC90FDA, %f10;
	fma.rn.f32 	%f45, %f43, 0fB3A22168, %f44;
	fma.rn.f32 	%f66, %f43, 0fA7C234C5, %f45;
	abs.f32 	%f12, %f10;
	setp.ltu.f32 	%p9, %f12, 0f47CE4780;
	@%p9 bra 	$L__BB0_16;
	setp.neu.f32 	%p10, %f12, 0f7F800000;
	@%p10 bra 	$L__BB0_11;
	mov.f32 	%f48, 0f00000000;
	mul.rn.f32 	%f66, %f10, %f48;
	mov.b32 	%r90, 0;
	bra.uni 	$L__BB0_16;
$L__BB0_11:
	mov.b32 	%r18, %f10;
	shl.b32 	%r61, %r18, 8;
	or.b32  	%r19, %r61, -2147483648;
	mov.b64 	%rd42, 0;
	mov.b32 	%r87, 0;
	mov.u64 	%rd40, __cudart_i2opi_f;
	mov.u64 	%rd41, %rd1;
$L__BB0_12:
	.pragma "nounroll";
	ld.global.nc.u32 	%r62, [%rd40];
	mad.wide.u32 	%rd28, %r62, %r19, %rd42;
	shr.u64 	%rd42, %rd28, 32;
	st.local.u32 	[%rd41], %rd28;
	add.s32 	%r87, %r87, 1;
	add.s64 	%rd41, %rd41, 4;
	add.s64 	%rd40, %rd40, 4;
	setp.ne.s32 	%p11, %r87, 6;
	@%p11 bra 	$L__BB0_12;
	shr.u32 	%r63, %r18, 23;
	st.local.u32 	[%rd1+24], %rd42;
	and.b32  	%r22, %r63, 31;
	and.b32  	%r64, %r63, 224;
	add.s32 	%r65, %r64, -128;
	shr.u32 	%r66, %r65, 5;
	mul.wide.u32 	%rd29, %r66, 4;
	sub.s64 	%rd15, %rd1, %rd29;
	ld.local.u32 	%r88, [%rd15+24];
	ld.local.u32 	%r89, [%rd15+20];
	setp.eq.s32 	%p12, %r22, 0;
	@%p12 bra 	$L__BB0_15;
	shf.l.wrap.b32 	%r88, %r89, %r88, %r22;
	ld.local.u32 	%r67, [%rd15+16];
	shf.l.wrap.b32 	%r89, %r67, %r89, %r22;
$L__BB0_15:
	shr.u32 	%r68, %r88, 30;
	shf.l.wrap.b32 	%r69, %r89, %r88, 2;
	shl.b32 	%r70, %r89, 2;
	shr.u32 	%r71, %r69, 31;
	add.s32 	%r72, %r71, %r68;
	neg.s32 	%r73, %r72;
	setp.lt.s32 	%p13, %r18, 0;
	selp.b32 	%r90, %r73, %r72, %p13;
	xor.b32  	%r74, %r69, %r18;
	shr.s32 	%r75, %r69, 31;
	xor.b32  	%r76, %r75, %r69;
	xor.b32  	%r77, %r75, %r70;
	cvt.u64.u32 	%rd30, %r76;
	shl.b64 	%rd31, %rd30, 32;
	cvt.u64.u32 	%rd32, %r77;
	or.b64  	%rd33, %rd31, %rd32;
	cvt.rn.f64.s64 	%fd3, %rd33;
	mul.f64 	%fd4, %fd3, 0d3BF921FB54442D19;
	cvt.rn.f32.f64 	%f46, %fd4;
	neg.f32 	%f47, %f46;
	setp.lt.s32 	%p14, %r74, 0;
	selp.f32 	%f66, %f47, %f46, %p14;
$L__BB0_16:
	cvta.to.global.u64 	%rd34, %rd16;
	add.s32 	%r79, %r90, 1;
	mul.rn.f32 	%f49, %f66, %f66;
	and.b32  	%r80, %r90, 1;
	setp.eq.b32 	%p15, %r80, 1;
	selp.f32 	%f50, %f66, 0f3F800000, %p15;
	fma.rn.f32 	%f51, %f49, %f50, 0f00000000;
	fma.rn.f32 	%f52, %f49, 0f37CBAC00, 0fBAB607ED;
	selp.f32 	%f53, 0fB94D4153, %f52, %p15;
	selp.f32 	%f54, 0f3C0885E4, 0f3D2AAABB, %p15;
	fma.rn.f32 	%f55, %f53, %f49, %f54;
	selp.f32 	%f56, 0fBE2AAAA8, 0fBEFFFFFF, %p15;
	fma.rn.f32 	%f57, %f55, %f49, %f56;
	fma.rn.f32 	%f58, %f57, %f51, %f50;
	and.b32  	%r81, %r79, 2;
	setp.eq.s32 	%p16, %r81, 0;
	mov.f32 	%f59, 0f00000000;
	sub.f32 	%f60, %f59, %f58;
	selp.f32 	%f61, %f58, %f60, %p16;
	mul.f32 	%f62, %f9, %f61;
	mul.f32 	%f63, %f62, 0f3F000000;
	mad.lo.s32 	%r82, %r31, %r2, %r1;
	mul.wide.u32 	%rd35, %r82, 16;
	add.s64 	%rd36, %rd34, %rd35;
	mov.f32 	%f64, 0f3F800000;
	st.global.v4.f32 	[%rd36], {%f1, %f63, %f2, %f64};
	ret;

}


// ===== COMPILED SASS (sm_100) =====

	.target	sm_100

	.elftype	@"ET_EXEC"


//--------------------- .note.nv.tkinfo           --------------------------
	.section	.note.nv.tkinfo,"",@"SHT_NOTE"
	.sectionflags	@"SHF_NOTE_NV_TKINFO"
	.tkinfo
        /*0018*/ 	.word	0x00000002
        /*0030*/ 	.string	""
        /*0030*/ 	.string	"ptxas"
        /*0030*/ 	.string	"Cuda compilation tools, release 13.0, V13.0.88"
        /*0030*/ 	.string	"Build cuda_13.0.r13.0/compiler.36424714_0"
        /*0030*/ 	.string	"-arch sm_100 -m 64 "



//--------------------- .note.nv.cuinfo           --------------------------
	.section	.note.nv.cuinfo,"",@"SHT_NOTE"
	.sectionflags	@"SHF_NOTE_NV_CUINFO"
        /*0018*/ 	.short	0x0002
        /*001a*/ 	.short	0x0064
        /*001c*/ 	.short	0x0082
	.zero		2


//--------------------- .nv.info                  --------------------------
	.section	.nv.info,"",@"SHT_CUDA_INFO"
	.align	4


	//----- nvinfo : EIATTR_REGCOUNT
	.align		4
        /*0000*/ 	.byte	0x04, 0x2f
        /*0002*/ 	.short	(.L_2 - .L_1)
	.align		4
.L_1:
        /*0004*/ 	.word	index@(_Z15sinewave_kernelP6float4jjf)
        /*0008*/ 	.word	0x00000014


	//----- nvinfo : EIATTR_FRAME_SIZE
	.align		4
.L_2:
        /*000c*/ 	.byte	0x04, 0x11
        /*000e*/ 	.short	(.L_4 - .L_3)
	.align		4
.L_3:
        /*0010*/ 	.word	index@($__internal_0_$__cuda_sm3x_div_rn_noftz_f32_slowpath)
        /*0014*/ 	.word	0x00000020


	//----- nvinfo : EIATTR_FRAME_SIZE
	.align		4
.L_4:
        /*0018*/ 	.byte	0x04, 0x11
        /*001a*/ 	.short	(.L_6 - .L_5)
	.align		4
.L_5:
        /*001c*/ 	.word	index@(_Z15sinewave_kernelP6float4jjf)
        /*0020*/ 	.word	0x00000020


	//----- nvinfo : EIATTR_MIN_STACK_SIZE
	.align		4
.L_6:
        /*0024*/ 	.byte	0x04, 0x12
        /*0026*/ 	.short	(.L_8 - .L_7)
	.align		4
.L_7:
        /*0028*/ 	.word	index@(_Z15sinewave_kernelP6float4jjf)
        /*002c*/ 	.word	0x00000020
.L_8:


//--------------------- .nv.compat                --------------------------
	.section	.nv.compat,"",@"SHT_CUDA_COMPAT_INFO"
	.align	4
        /*0000*/ 	.byte	0x02, 0x09, 0x00, 0x00, 0x02, 0x02, 0x01, 0x00, 0x02, 0x05, 0x05, 0x00, 0x03, 0x07, 0x01, 0x01
        /*0010*/ 	.byte	0x02, 0x03, 0x00, 0x00, 0x02, 0x06, 0x01, 0x00, 0x04, 0x0b, 0x08, 0x00, 0x01, 0x00, 0x00, 0x00
        /*0020*/ 	.byte	0x00, 0x00, 0x00, 0x00


//--------------------- .nv.info._Z15sinewave_kernelP6float4jjf --------------------------
	.section	.nv.info._Z15sinewave_kernelP6float4jjf,"",@"SHT_CUDA_INFO"
	.sectionflags	@""
	.align	4


	//----- nvinfo : EIATTR_CUDA_API_VERSION
	.align		4
        /*0000*/ 	.byte	0x04, 0x37
        /*0002*/ 	.short	(.L_10 - .L_9)
.L_9:
        /*0004*/ 	.word	0x00000082


	//----- nvinfo : EIATTR_KPARAM_INFO
	.align		4
.L_10:
        /*0008*/ 	.byte	0x04, 0x17
        /*000a*/ 	.short	(.L_12 - .L_11)
.L_11:
        /*000c*/ 	.word	0x00000000
        /*0010*/ 	.short	0x0003
        /*0012*/ 	.short	0x0010
        /*0014*/ 	.byte	0x00, 0xf0, 0x11, 0x00


	//----- nvinfo : EIATTR_KPARAM_INFO
	.align		4
.L_12:
        /*0018*/ 	.byte	0x04, 0x17
        /*001a*/ 	.short	(.L_14 - .L_13)
.L_13:
        /*001c*/ 	.word	0x00000000
        /*0020*/ 	.short	0x0002
        /*0022*/ 	.short	0x000c
        /*0024*/ 	.byte	0x00, 0xf0, 0x11, 0x00


	//----- nvinfo : EIATTR_KPARAM_INFO
	.align		4
.L_14:
        /*0028*/ 	.byte	0x04, 0x17
        /*002a*/ 	.short	(.L_16 - .L_15)
.L_15:
        /*002c*/ 	.word	0x00000000
        /*0030*/ 	.short	0x0001
        /*0032*/ 	.short	0x0008
        /*0034*/ 	.byte	0x00, 0xf0, 0x11, 0x00


	//----- nvinfo : EIATTR_KPARAM_INFO
	.align		4
.L_16:
        /*0038*/ 	.byte	0x04, 0x17
        /*003a*/ 	.short	(.L_18 - .L_17)
.L_17:
        /*003c*/ 	.word	0x00000000
        /*0040*/ 	.short	0x0000
        /*0042*/ 	.short	0x0000
        /*0044*/ 	.byte	0x00, 0xf5, 0x21, 0x00


	//----- nvinfo : EIATTR_SPARSE_MMA_MASK
	.align		4
.L_18:
        /*0048*/ 	.byte	0x03, 0x50
        /*004a*/ 	.short	0x0000


	//----- nvinfo : EIATTR_MAXREG_COUNT
	.align		4
        /*004c*/ 	.byte	0x03, 0x1b
        /*004e*/ 	.short	0x00ff


	//----- nvinfo : EIATTR_MERCURY_ISA_VERSION
	.align		4
        /*0050*/ 	.byte	0x03, 0x5f
        /*0052*/ 	.short	0x0101


	//----- nvinfo : EIATTR_VRC_CTA_INIT_COUNT
	.align		4
        /*0054*/ 	.byte	0x02, 0x4a
	.zero		1
	.zero		1


	//----- nvinfo : EIATTR_EXIT_INSTR_OFFSETS
	.align		4
        /*0058*/ 	.byte	0x04, 0x1c
        /*005a*/ 	.short	(.L_20 - .L_19)


	//   ....[0]....
.L_19:
        /*005c*/ 	.word	0x00000dc0


	//----- nvinfo : EIATTR_CRS_STACK_SIZE
	.align		4
.L_20:
        /*0060*/ 	.byte	0x04, 0x1e
        /*0062*/ 	.short	(.L_22 - .L_21)
.L_21:
        /*0064*/ 	.word	0x00000000


	//----- nvinfo : EIATTR_CBANK_PARAM_SIZE
	.align		4
.L_22:
        /*0068*/ 	.byte	0x03, 0x19
        /*006a*/ 	.short	0x0014


	//----- nvinfo : EIATTR_PARAM_CBANK
	.align		4
        /*006c*/ 	.byte	0x04, 0x0a
        /*006e*/ 	.short	(.L_24 - .L_23)
	.align		4
.L_23:
        /*0070*/ 	.word	index@(.nv.constant0._Z15sinewave_kernelP6float4jjf)
        /*0074*/ 	.short	0x0380
        /*0076*/ 	.short	0x0014


	//----- nvinfo : EIATTR_SW_WAR
	.align		4
.L_24:
        /*0078*/ 	.byte	0x04, 0x36
        /*007a*/ 	.short	(.L_26 - .L_25)
.L_25:
        /*007c*/ 	.word	0x00000008
.L_26:


//--------------------- .nv.callgraph             --------------------------
	.section	.nv.callgraph,"",@"SHT_CUDA_CALLGRAPH"
	.align	4
	.sectionentsize	8
	.align		4
        /*0000*/ 	.word	0x00000000
	.align		4
        /*0004*/ 	.word	0xffffffff
	.align		4
        /*0008*/ 	.word	0x00000000
	.align		4
        /*000c*/ 	.word	0xfffffffe
	.align		4
        /*0010*/ 	.word	0x00000000
	.align		4
        /*0014*/ 	.word	0xfffffffd
	.align		4
        /*0018*/ 	.word	0x00000000
	.align		4
        /*001c*/ 	.word	0xfffffffc


//--------------------- .nv.constant4             --------------------------
	.section	.nv.constant4,"a",@progbits
	.align	8
	.align		8
.nv.constant4:
        /*0000*/ 	.dword	__cudart_i2opi_f


//--------------------- .text._Z15sinewave_kernelP6float4jjf --------------------------
	.section	.text._Z15sinewave_kernelP6float4jjf,"ax",@progbits
	.align	128
        .global         _Z15sinewave_kernelP6float4jjf
        .type           _Z15sinewave_kernelP6float4jjf,@function
        .size           _Z15sinewave_kernelP6float4jjf,(.L_x_22 - _Z15sinewave_kernelP6float4jjf)
        .other          _Z15sinewave_kernelP6float4jjf,@"STO_CUDA_ENTRY STV_DEFAULT"
_Z15sinewave_kernelP6float4jjf:
.text._Z15sinewave_kernelP6float4jjf:
[----:B------:R-:W0:Y:S01]  /*0000*/  LDC R1, c[0x0][0x37c] ;  /* 0x0000df00ff017b82 */ /* 0x000e220000000800 */
[----:B------:R-:W1:Y:S01]  /*0010*/  S2R R0, SR_TID.X ;  /* 0x0000000000007919 */ /* 0x000e620000002100 */
[----:B------:R-:W2:Y:S06]  /*0020*/  LDCU UR5, c[0x0][0x388] ;  /* 0x00007100ff0577ac */ /* 0x000eac0008000800 */
[----:B------:R-:W1:Y:S01]  /*0030*/  S2UR UR4, SR_CTAID.X ;  /* 0x00000000000479c3 */ /* 0x000e620000002500 */
[----:B------:R-:W-:Y:S01]  /*0040*/  BSSY.RECONVERGENT B0, `(.L_x_0) ;  /* 0x0000015000007945 */ /* 0x000fe20003800200 */
[----:B------:R-:W3:Y:S01]  /*0050*/  S2R R9, SR_TID.Y ;  /* 0x0000000000097919 */ /* 0x000ee20000002200 */
[----:B0-----:R-:W-:-:S05]  /*0060*/  VIADD R1, R1, 0xffffffe0 ;  /* 0xffffffe001017836 */ /* 0x001fca0000000000 */
[----:B------:R-:W1:Y:S08]  /*0070*/  LDC R7, c[0x0][0x360] ;  /* 0x0000d800ff077b82 */ /* 0x000e700000000800 */
[----:B------:R-:W3:Y:S01]  /*0080*/  LDC R10, c[0x0][0x364] ;  /* 0x0000d900ff0a7b82 */ /* 0x000ee20000000800 */
[----:B--2---:R-:W-:-:S04]  /*0090*/  I2FP.F32.U32 R3, UR5 ;  /* 0x0000000500037c45 */ /* 0x004fc80008201000 */
[----:B------:R-:W0:Y:S03]  /*00a0*/  MUFU.RCP R2, R3 ;  /* 0x0000000300027308 */ /* 0x000e260000001000 */
[----:B------:R-:W3:Y:S01]  /*00b0*/  S2UR UR5, SR_CTAID.Y ;  /* 0x00000000000579c3 */ /* 0x000ee20000002600 */
[----:B-1----:R-:W-:-:S05]  /*00c0*/  IMAD R7, R7, UR4, R0 ;  /* 0x0000000407077c24 */ /* 0x002fca000f8e0200 */
[----:B------:R-:W-:Y:S01]  /*00d0*/  I2FP.F32.U32 R0, R7 ;  /* 0x0000000700007245 */ /* 0x000fe20000201000 */
[----:B0-----:R-:W-:-:S03]  /*00e0*/  FFMA R5, -R3, R2, 1 ;  /* 0x3f80000003057423 */ /* 0x001fc60000000102 */
[----:B------:R-:W0:Y:S01]  /*00f0*/  FCHK P0, R0, R3 ;  /* 0x0000000300007302 */ /* 0x000e220000000000 */
[----:B------:R-:W-:-:S04]  /*0100*/  FFMA R5, R2, R5, R2 ;  /* 0x0000000502057223 */ /* 0x000fc80000000002 */
[----:B------:R-:W-:Y:S01]  /*0110*/  FFMA R4, R0, R5, RZ ;  /* 0x0000000500047223 */ /* 0x000fe200000000ff */
[----:B---3--:R-:W-:-:S03]  /*0120*/  IMAD R10, R10, UR5, R9 ;  /* 0x000000050a0a7c24 */ /* 0x008fc6000f8e0209 */
[----:B------:R-:W-:-:S04]  /*0130*/  FFMA R2, -R3, R4, R0 ;  /* 0x0000000403027223 */ /* 0x000fc80000000100 */
[----:B------:R-:W-:Y:S01]  /*0140*/  FFMA R4, R5, R2, R4 ;  /* 0x0000000205047223 */ /* 0x000fe20000000004 */
[----:B0-----:R-:W-:Y:S06]  /*0150*/  @!P0 BRA `(.L_x_1) ;  /* 0x00000000000c8947 */ /* 0x001fec0003800000 */
[----:B------:R-:W-:-:S07]  /*0160*/  MOV R2, 0x180 ;  /* 0x0000018000027802 */ /* 0x000fce0000000f00 */
[----:B------:R-:W-:Y:S05]  /*0170*/  CALL.REL.NOINC `($__internal_0_$__cuda_sm3x_div_rn_noftz_f32_slowpath) ;  /* 0x0000000c00147944 */ /* 0x000fea0003c00000 */
[----:B------:R-:W-:-:S07]  /*0180*/  IMAD.MOV.U32 R4, RZ, RZ, R0 ;  /* 0x000000ffff047224 */ /* 0x000fce00078e0000 */
.L_x_1:
[----:B------:R-:W-:Y:S05]  /*0190*/  BSYNC.RECONVERGENT B0 ;  /* 0x0000000000007941 */ /* 0x000fea0003800200 */
.L_x_0:
[----:B------:R-:W0:Y:S01]  /*01a0*/  LDCU UR4, c[0x0][0x38c] ;  /* 0x00007180ff0477ac */ /* 0x000e220008000800 */
[----:B------:R-:W-:Y:S01]  /*01b0*/  I2FP.F32.U32 R0, R10 ;  /* 0x0000000a00007245 */ /* 0x000fe20000201000 */
[----:B------:R-:W-:Y:S01]  /*01c0*/  BSSY.RECONVERGENT B0, `(.L_x_2) ;  /* 0x000000d000007945 */ /* 0x000fe20003800200 */
[----:B0-----:R-:W-:-:S04]  /*01d0*/  I2FP.F32.U32 R3, UR4 ;  /* 0x0000000400037c45 */ /* 0x001fc80008201000 */
[----:B------:R-:W0:Y:S08]  /*01e0*/  MUFU.RCP R2, R3 ;  /* 0x0000000300027308 */ /* 0x000e300000001000 */
[----:B------:R-:W1:Y:S01]  /*01f0*/  FCHK P0, R0, R3 ;  /* 0x0000000300007302 */ /* 0x000e620000000000 */
[----:B0-----:R-:W-:-:S04]  /*0200*/  FFMA R5, -R3, R2, 1 ;  /* 0x3f80000003057423 */ /* 0x001fc80000000102 */
[----:B------:R-:W-:-:S04]  /*0210*/  FFMA R5, R2, R5, R2 ;  /* 0x0000000502057223 */ /* 0x000fc80000000002 */
[----:B------:R-:W-:-:S04]  /*0220*/  FFMA R2, R0, R5, RZ ;  /* 0x0000000500027223 */ /* 0x000fc800000000ff */
[----:B------:R-:W-:-:S04]  /*0230*/  FFMA R6, -R3, R2, R0 ;  /* 0x0000000203067223 */ /* 0x000fc80000000100 */
[----:B------:R-:W-:Y:S01]  /*0240*/  FFMA R6, R5, R6, R2 ;  /* 0x0000000605067223 */ /* 0x000fe20000000002 */
[----:B-1----:R-:W-:Y:S06]  /*0250*/  @!P0 BRA `(.L_x_3) ;  /* 0x00000000000c8947 */ /* 0x002fec0003800000 */
[----:B------:R-:W-:-:S07]  /*0260*/  MOV R2, 0x280 ;  /* 0x0000028000027802 */ /* 0x000fce0000000f00 */
[----:B------:R-:W-:Y:S05]  /*0270*/  CALL.REL.NOINC `($__internal_0_$__cuda_sm3x_div_rn_noftz_f32_slowpath) ;  /* 0x0000000800d47944 */ /* 0x000fea0003c00000 */
[----:B------:R-:W-:-:S07]  /*0280*/  IMAD.MOV.U32 R6, RZ, RZ, R0 ;  /* 0x000000ffff067224 */ /* 0x000fce00078e0000 */
.L_x_3:
[----:B------:R-:W-:Y:S05]  /*0290*/  BSYNC.RECONVERGENT B0 ;  /* 0x0000000000007941 */ /* 0x000fea0003800200 */
.L_x_2:
[----:B------:R-:W0:Y:S01]  /*02a0*/  LDC R9, c[0x0][0x390] ;  /* 0x0000e400ff097b82 */ /* 0x000e220000000800 */
[----:B------:R-:W-:Y:S01]  /*02b0*/  IMAD.MOV.U32 R5, RZ, RZ, 0x40000000 ;  /* 0x40000000ff057424 */ /* 0x000fe200078e00ff */
[----:B------:R-:W1:Y:S01]  /*02c0*/  LDCU.64 UR6, c[0x0][0x358] ;  /* 0x00006b00ff0677ac */ /* 0x000e620008000a00 */
[----:B------:R-:W-:Y:S02]  /*02d0*/  BSSY.RECONVERGENT B0, `(.L_x_4) ;  /* 0x0000043000007945 */ /* 0x000fe40003800200 */
[-C--:B------:R-:W-:Y:S01]  /*02e0*/  FFMA R4, R4, R5.reuse, -1 ;  /* 0xbf80000004047423 */ /* 0x080fe20000000005 */
[----:B------:R-:W-:-:S03]  /*02f0*/  FFMA R6, R6, R5, -1 ;  /* 0xbf80000006067423 */ /* 0x000fc60000000005 */
[----:B0-----:R-:W-:-:S04]  /*0300*/  FFMA R11, R4, 4, R9 ;  /* 0x40800000040b7823 */ /* 0x001fc80000000009 */
[C---:B------:R-:W-:Y:S01]  /*0310*/  FMUL R0, R11.reuse, 0.63661974668502807617 ;  /* 0x3f22f9830b007820 */ /* 0x040fe20000400000 */
[----:B------:R-:W-:-:S05]  /*0320*/  FSETP.GE.AND P0, PT, |R11|, 105615, PT ;  /* 0x47ce47800b00780b */ /* 0x000fca0003f06200 */
[----:B------:R-:W0:Y:S02]  /*0330*/  F2I.NTZ R0, R0 ;  /* 0x0000000000007305 */ /* 0x000e240000203100 */
[----:B0-----:R-:W-:-:S05]  /*0340*/  I2FP.F32.S32 R2, R0 ;  /* 0x0000000000027245 */ /* 0x001fca0000201400 */
[----:B------:R-:W-:-:S04]  /*0350*/  FFMA R3, R2, -1.5707962512969970703, R11 ;  /* 0xbfc90fda02037823 */ /* 0x000fc8000000000b */
[----:B------:R-:W-:-:S04]  /*0360*/  FFMA R3, R2, -7.5497894158615963534e-08, R3 ;  /* 0xb3a2216802037823 */ /* 0x000fc80000000003 */
[----:B------:R-:W-:Y:S01]  /*0370*/  FFMA R3, R2, -5.3903029534742383927e-15, R3 ;  /* 0xa7c234c502037823 */ /* 0x000fe20000000003 */
[----:B-1----:R-:W-:Y:S06]  /*0380*/  @!P0 BRA `(.L_x_5) ;  /* 0x0000000000dc8947 */ /* 0x002fec0003800000 */
[----:B------:R-:W-:-:S13]  /*0390*/  FSETP.NEU.AND P0, PT, |R11|, +INF , PT ;  /* 0x7f8000000b00780b */ /* 0x000fda0003f0d200 */
[----:B------:R-:W-:Y:S01]  /*03a0*/  @!P0 FMUL R3, RZ, R11 ;  /* 0x0000000bff038220 */ /* 0x000fe20000400000 */
[----:B------:R-:W-:Y:S01]  /*03b0*/  @!P0 IMAD.MOV.U32 R0, RZ, RZ, RZ ;  /* 0x000000ffff008224 */ /* 0x000fe200078e00ff */
[----:B------:R-:W-:Y:S06]  /*03c0*/  @!P0 BRA `(.L_x_5) ;  /* 0x0000000000cc8947 */ /* 0x000fec0003800000 */
[----:B------:R-:W-:Y:S01]  /*03d0*/  IMAD.SHL.U32 R2, R11, 0x100, RZ ;  /* 0x000001000b027824 */ /* 0x000fe200078e00ff */
[----:B------:R-:W0:Y:S01]  /*03e0*/  LDCU.64 UR8, c[0x4][URZ] ;  /* 0x01000000ff0877ac */ /* 0x000e220008000a00 */
[----:B------:R-:W-:Y:S02]  /*03f0*/  IMAD.MOV.U32 R8, RZ, RZ, RZ ;  /* 0x000000ffff087224 */ /* 0x000fe400078e00ff */
[----:B------:R-:W-:Y:S01]  /*0400*/  IMAD.MOV.U32 R0, RZ, RZ, R1 ;  /* 0x000000ffff007224 */ /* 0x000fe200078e0001 */
[----:B------:R-:W-:Y:S01]  /*0410*/  LOP3.LUT R15, R2, 0x80000000, RZ, 0xfc, !PT ;  /* 0x80000000020f7812 */ /* 0x000fe200078efcff */
[----:B------:R-:W-:Y:S01]  /*0420*/  UMOV UR5, URZ ;  /* 0x000000ff00057c82 */ /* 0x000fe20008000000 */
[----:B------:R-:W-:-:S05]  /*0430*/  UMOV UR4, URZ ;  /* 0x000000ff00047c82 */ /* 0x000fca0008000000 */
.L_x_6:
[----:B0-----:R-:W-:Y:S02]  /*0440*/  IMAD.U32 R12, RZ, RZ, UR8 ;  /* 0x00000008ff0c7e24 */ /* 0x001fe4000f8e00ff */
[----:B------:R-:W-:-:S05]  /*0450*/  IMAD.U32 R13, RZ, RZ, UR9 ;  /* 0x00000009ff0d7e24 */ /* 0x000fca000f8e00ff */
[----:B------:R-:W2:Y:S01]  /*0460*/  LDG.E.CONSTANT R2, desc[UR6][R12.64] ;  /* 0x000000060c027981 */ /* 0x000ea2000c1e9900 */
[----:B------:R-:W-:Y:S02]  /*0470*/  UIADD3 UR8, UP0, UPT, UR8, 0x4, URZ ;  /* 0x0000000408087890 */ /* 0x000fe4000ff1e0ff */
[----:B------:R-:W-:Y:S02]  /*0480*/  UIADD3 UR4, UPT, UPT, UR4, 0x1, URZ ;  /* 0x0000000104047890 */ /* 0x000fe4000fffe0ff */
[----:B------:R-:W-:Y:S02]  /*0490*/  UIADD3.X UR9, UPT, UPT, URZ, UR9, URZ, UP0, !UPT ;  /* 0x00000009ff097290 */ /* 0x000fe400087fe4ff */
[----:B------:R-:W-:Y:S01]  /*04a0*/  UISETP.NE.AND UP0, UPT, UR4, 0x6, UPT ;  /* 0x000000060400788c */ /* 0x000fe2000bf05270 */
[----:B--2---:R-:W-:-:S03]  /*04b0*/  IMAD.WIDE.U32 R2, R2, R15, RZ ;  /* 0x0000000f02027225 */ /* 0x004fc600078e00ff */
[----:B------:R-:W-:-:S04]  /*04c0*/  IADD3 R5, P0, PT, R2, R8, RZ ;  /* 0x0000000802057210 */ /* 0x000fc80007f1e0ff */
[----:B------:R-:W-:Y:S01]  /*04d0*/  IADD3.X R8, PT, PT, R3, UR5, RZ, P0, !PT ;  /* 0x0000000503087c10 */ /* 0x000fe200087fe4ff */
[----:B------:R0:W-:Y:S02]  /*04e0*/  STL [R0], R5 ;  /* 0x0000000500007387 */ /* 0x0001e40000100800 */
[----:B0-----:R-:W-:Y:S01]  /*04f0*/  VIADD R0, R0, 0x4 ;  /* 0x0000000400007836 */ /* 0x001fe20000000000 */
[----:B------:R-:W-:Y:S06]  /*0500*/  BRA.U UP0, `(.L_x_6) ;  /* 0xfffffffd00cc7547 */ /* 0x000fec000b83ffff */
[----:B------:R-:W-:Y:S01]  /*0510*/  SHF.R.U32.HI R5, RZ, 0x17, R11 ;  /* 0x00000017ff057819 */ /* 0x000fe2000001160b */
[----:B------:R0:W-:Y:S03]  /*0520*/  STL [R1+0x18], R8 ;  /* 0x0000180801007387 */ /* 0x0001e60000100800 */
[C---:B------:R-:W-:Y:S02]  /*0530*/  LOP3.LUT R0, R5.reuse, 0xe0, RZ, 0xc0, !PT ;  /* 0x000000e005007812 */ /* 0x040fe400078ec0ff */
[----:B------:R-:W-:-:S03]  /*0540*/  LOP3.LUT P0, RZ, R5, 0x1f, RZ, 0xc0, !PT ;  /* 0x0000001f05ff7812 */ /* 0x000fc6000780c0ff */
[----:B------:R-:W-:-:S05]  /*0550*/  VIADD R0, R0, 0xffffff80 ;  /* 0xffffff8000007836 */ /* 0x000fca0000000000 */
[----:B------:R-:W-:-:S05]  /*0560*/  SHF.R.U32.HI R0, RZ, 0x5, R0 ;  /* 0x00000005ff007819 */ /* 0x000fca0000011600 */
[----:B------:R-:W-:-:S05]  /*0570*/  IMAD R14, R0, -0x4, R1 ;  /* 0xfffffffc000e7824 */ /* 0x000fca00078e0201 */
[----:B------:R-:W2:Y:S04]  /*0580*/  LDL R0, [R14+0x18] ;  /* 0x000018000e007983 */ /* 0x000ea80000100800 */
[----:B------:R-:W2:Y:S04]  /*0590*/  LDL R3, [R14+0x14] ;  /* 0x000014000e037983 */ /* 0x000ea80000100800 */
[----:B------:R-:W3:Y:S01]  /*05a0*/  @P0 LDL R2, [R14+0x10] ;  /* 0x000010000e020983 */ /* 0x000ee20000100800 */
[----:B------:R-:W-:Y:S01]  /*05b0*/  LOP3.LUT R5, R5, 0x1f, RZ, 0xc0, !PT ;  /* 0x0000001f05057812 */ /* 0x000fe200078ec0ff */
[----:B------:R-:W-:Y:S01]  /*05c0*/  UMOV UR4, 0x54442d19 ;  /* 0x54442d1900047882 */ /* 0x000fe20000000000 */
[----:B------:R-:W-:-:S02]  /*05d0*/  UMOV UR5, 0x3bf921fb ;  /* 0x3bf921fb00057882 */ /* 0x000fc40000000000 */
[-C--:B--2---:R-:W-:Y:S02]  /*05e0*/  @P0 SHF.L.W.U32.HI R0, R3, R5.reuse, R0 ;  /* 0x0000000503000219 */ /* 0x084fe40000010e00 */
[----:B---3--:R-:W-:Y:S02]  /*05f0*/  @P0 SHF.L.W.U32.HI R3, R2, R5, R3 ;  /* 0x0000000502030219 */ /* 0x008fe40000010e03 */
[----:B------:R-:W-:Y:S02]  /*0600*/  ISETP.GE.AND P0, PT, R11, RZ, PT ;  /* 0x000000ff0b00720c */ /* 0x000fe40003f06270 */
[C---:B------:R-:W-:Y:S01]  /*0610*/  SHF.L.W.U32.HI R2, R3.reuse, 0x2, R0 ;  /* 0x0000000203027819 */ /* 0x040fe20000010e00 */
[----:B------:R-:W-:-:S03]  /*0620*/  IMAD.SHL.U32 R3, R3, 0x4, RZ ;  /* 0x0000000403037824 */ /* 0x000fc600078e00ff */
[----:B------:R-:W-:Y:S02]  /*0630*/  SHF.R.S32.HI R5, RZ, 0x1f, R2 ;  /* 0x0000001fff057819 */ /* 0x000fe40000011402 */
[----:B------:R-:W-:Y:S02]  /*0640*/  LOP3.LUT R11, R2, R11, RZ, 0x3c, !PT ;  /* 0x0000000b020b7212 */ /* 0x000fe400078e3cff */
[C---:B------:R-:W-:Y:S02]  /*0650*/  LOP3.LUT R12, R5.reuse, R3, RZ, 0x3c, !PT ;  /* 0x00000003050c7212 */ /* 0x040fe400078e3cff */
[----:B------:R-:W-:Y:S02]  /*0660*/  LOP3.LUT R13, R5, R2, RZ, 0x3c, !PT ;  /* 0x00000002050d7212 */ /* 0x000fe400078e3cff */
[----:B------:R-:W-:Y:S02]  /*0670*/  SHF.R.U32.HI R3, RZ, 0x1e, R0 ;  /* 0x0000001eff037819 */ /* 0x000fe40000011600 */
[----:B------:R-:W-:-:S02]  /*0680*/  ISETP.GE.AND P1, PT, R11, RZ, PT ;  /* 0x000000ff0b00720c */ /* 0x000fc40003f26270 */
[----:B------:R-:W1:Y:S01]  /*0690*/  I2F.F64.S64 R12, R12 ;  /* 0x0000000c000c7312 */ /* 0x000e620000301c00 */
[----:B------:R-:W-:-:S05]  /*06a0*/  LEA.HI R0, R2, R3, RZ, 0x1 ;  /* 0x0000000302007211 */ /* 0x000fca00078f08ff */
[----:B------:R-:W-:-:S04]  /*06b0*/  IMAD.MOV R2, RZ, RZ, -R0 ;  /* 0x000000ffff027224 */ /* 0x000fc800078e0a00 */
[----:B------:R-:W-:Y:S01]  /*06c0*/  @!P0 IMAD.MOV.U32 R0, RZ, RZ, R2 ;  /* 0x000000ffff008224 */ /* 0x000fe200078e0002 */
[----:B-1----:R-:W-:-:S10]  /*06d0*/  DMUL R14, R12, UR4 ;  /* 0x000000040c0e7c28 */ /* 0x002fd40008000000 */
[----:B------:R-:W1:Y:S02]  /*06e0*/  F2F.F32.F64 R14, R14 ;  /* 0x0000000e000e7310 */ /* 0x000e640000301000 */
[----:B01----:R-:W-:-:S07]  /*06f0*/  FSEL R3, -R14, R14, !P1 ;  /* 0x0000000e0e037208 */ /* 0x003fce0004800100 */
.L_x_5:
[----:B------:R-:W-:Y:S05]  /*0700*/  BSYNC.RECONVERGENT B0 ;  /* 0x0000000000007941 */ /* 0x000fea0003800200 */
.L_x_4:
[----:B------:R-:W-:Y:S01]  /*0710*/  FFMA R11, R6, 4, R9 ;  /* 0x40800000060b7823 */ /* 0x000fe20000000009 */
[----:B------:R-:W-:Y:S02]  /*0720*/  IMAD.MOV.U32 R14, RZ, RZ, 0x37cbac00 ;  /* 0x37cbac00ff0e7424 */ /* 0x000fe400078e00ff */
[----:B------:R-:W-:Y:S01]  /*0730*/  FMUL R5, R3, R3 ;  /* 0x0000000303057220 */ /* 0x000fe20000400000 */
[C---:B------:R-:W-:Y:S01]  /*0740*/  LOP3.LUT R9, R0.reuse, 0x1, RZ, 0xc0, !PT ;  /* 0x0000000100097812 */ /* 0x040fe200078ec0ff */
[----:B------:R-:W-:Y:S01]  /*0750*/  FMUL R2, R11, 0.63661974668502807617 ;  /* 0x3f22f9830b027820 */ /* 0x000fe20000400000 */
[----:B------:R-:W-:Y:S02]  /*0760*/  IMAD.MOV.U32 R12, RZ, RZ, 0x3d2aaabb ;  /* 0x3d2aaabbff0c7424 */ /* 0x000fe400078e00ff */
[----:B------:R-:W-:Y:S01]  /*0770*/  FFMA R8, R5, R14, -0.0013887860113754868507 ;  /* 0xbab607ed05087423 */ /* 0x000fe2000000000e */
[----:B------:R-:W-:Y:S01]  /*0780*/  ISETP.NE.U32.AND P0, PT, R9, 0x1, PT ;  /* 0x000000010900780c */ /* 0x000fe20003f05070 */
[----:B------:R-:W-:Y:S01]  /*0790*/  IMAD.MOV.U32 R9, RZ, RZ, 0x3effffff ;  /* 0x3effffffff097424 */ /* 0x000fe200078e00ff */
[----:B------:R-:W-:Y:S01]  /*07a0*/  LOP3.LUT P1, RZ, R0, 0x2, RZ, 0xc0, !PT ;  /* 0x0000000200ff7812 */ /* 0x000fe2000782c0ff */
[----:B------:R-:W0:Y:S01]  /*07b0*/  F2I.NTZ R2, R2 ;  /* 0x0000000200027305 */ /* 0x000e220000203100 */
[----:B------:R-:W-:Y:S01]  /*07c0*/  FSEL R8, R8, -0.00019574658654164522886, !P0 ;  /* 0xb94d415308087808 */ /* 0x000fe20004000000 */
[----:B------:R-:W-:Y:S01]  /*07d0*/  BSSY.RECONVERGENT B0, `(.L_x_7) ;  /* 0x0000046000007945 */ /* 0x000fe20003800200 */
[----:B------:R-:W-:-:S02]  /*07e0*/  FSEL R12, R12, 0.0083327032625675201416, !P0 ;  /* 0x3c0885e40c0c7808 */ /* 0x000fc40004000000 */
[----:B------:R-:W-:-:S03]  /*07f0*/  FSEL R0, R3, 1, P0 ;  /* 0x3f80000003007808 */ /* 0x000fc60000000000 */
[----:B------:R-:W-:Y:S01]  /*0800*/  FFMA R8, R5, R8, R12 ;  /* 0x0000000805087223 */ /* 0x000fe2000000000c */
[----:B------:R-:W-:Y:S02]  /*0810*/  FSEL R12, -R9, -0.16666662693023681641, !P0 ;  /* 0xbe2aaaa8090c7808 */ /* 0x000fe40004000100 */
[----:B------:R-:W-:-:S03]  /*0820*/  FSETP.GE.AND P0, PT, |R11|, 105615, PT ;  /* 0x47ce47800b00780b */ /* 0x000fc60003f06200 */
[C---:B------:R-:W-:Y:S01]  /*0830*/  FFMA R8, R5.reuse, R8, R12 ;  /* 0x0000000805087223 */ /* 0x040fe2000000000c */
[----:B0-----:R-:W-:Y:S01]  /*0840*/  I2FP.F32.S32 R16, R2 ;  /* 0x0000000200107245 */ /* 0x001fe20000201400 */
[----:B------:R-:W-:-:S04]  /*0850*/  FFMA R5, R5, R0, RZ ;  /* 0x0000000005057223 */ /* 0x000fc800000000ff */
[----:B------:R-:W-:Y:S01]  /*0860*/  FFMA R3, R16, -1.5707962512969970703, R11 ;  /* 0xbfc90fda10037823 */ /* 0x000fe2000000000b */
[----:B------:R-:W-:-:S03]  /*0870*/  FFMA R9, R5, R8, R0 ;  /* 0x0000000805097223 */ /* 0x000fc60000000000 */
[----:B------:R-:W-:Y:S01]  /*0880*/  FFMA R3, R16, -7.5497894158615963534e-08, R3 ;  /* 0xb3a2216810037823 */ /* 0x000fe20000000003 */
[----:B------:R-:W-:-:S03]  /*0890*/  @P1 FADD R9, RZ, -R9 ;  /* 0x80000009ff091221 */ /* 0x000fc60000000000 */
[----:B------:R-:W-:Y:S01]  /*08a0*/  FFMA R0, R16, -5.3903029534742383927e-15, R3 ;  /* 0xa7c234c510007823 */ /* 0x000fe20000000003 */
[----:B------:R-:W-:Y:S06]  /*08b0*/  @!P0 BRA `(.L_x_8) ;  /* 0x0000000000dc8947 */ /* 0x000fec0003800000 */
        /* <DEDUP_REMOVED lines=11> */
.L_x_9:
        /* <DEDUP_REMOVED lines=44> */
.L_x_8:
[----:B------:R-:W-:Y:S05]  /*0c30*/  BSYNC.RECONVERGENT B0 ;  /* 0x0000000000007941 */ /* 0x000fea0003800200 */
.L_x_7:
[----:B------:R-:W-:Y:S01]  /*0c40*/  FMUL R11, R0, R0 ;  /* 0x00000000000b7220 */ /* 0x000fe20000400000 */
[C---:B------:R-:W-:Y:S01]  /*0c50*/  LOP3.LUT R3, R2.reuse, 0x1, RZ, 0xc0, !PT ;  /* 0x0000000102037812 */ /* 0x040fe200078ec0ff */
[----:B------:R-:W-:Y:S01]  /*0c60*/  IMAD.MOV.U32 R8, RZ, RZ, 0x3c0885e4 ;  /* 0x3c0885e4ff087424 */ /* 0x000fe200078e00ff */
[----:B------:R-:W0:Y:S01]  /*0c70*/  LDCU UR4, c[0x0][0x388] ;  /* 0x00007100ff0477ac */ /* 0x000e220008000800 */
[----:B------:R-:W-:Y:S01]  /*0c80*/  FFMA R14, R11, R14, -0.0013887860113754868507 ;  /* 0xbab607ed0b0e7423 */ /* 0x000fe2000000000e */
[----:B------:R-:W-:Y:S01]  /*0c90*/  ISETP.NE.U32.AND P0, PT, R3, 0x1, PT ;  /* 0x000000010300780c */ /* 0x000fe20003f05070 */
[----:B------:R-:W-:Y:S02]  /*0ca0*/  VIADD R5, R2, 0x1 ;  /* 0x0000000102057836 */ /* 0x000fe40000000000 */
[----:B------:R-:W1:Y:S01]  /*0cb0*/  LDC.64 R2, c[0x0][0x380] ;  /* 0x0000e000ff027b82 */ /* 0x000e620000000a00 */
[----:B------:R-:W-:Y:S01]  /*0cc0*/  IMAD.MOV.U32 R12, RZ, RZ, 0x3e2aaaa8 ;  /* 0x3e2aaaa8ff0c7424 */ /* 0x000fe200078e00ff */
[----:B------:R-:W-:-:S02]  /*0cd0*/  FSEL R14, R14, -0.00019574658654164522886, P0 ;  /* 0xb94d41530e0e7808 */ /* 0x000fc40000000000 */
[----:B------:R-:W-:Y:S02]  /*0ce0*/  FSEL R8, R8, 0.041666727513074874878, !P0 ;  /* 0x3d2aaabb08087808 */ /* 0x000fe40004000000 */
[----:B------:R-:W-:Y:S02]  /*0cf0*/  LOP3.LUT P1, RZ, R5, 0x2, RZ, 0xc0, !PT ;  /* 0x0000000205ff7812 */ /* 0x000fe4000782c0ff */
[----:B------:R-:W-:Y:S01]  /*0d00*/  FSEL R5, -R12, -0.4999999701976776123, !P0 ;  /* 0xbeffffff0c057808 */ /* 0x000fe20004000100 */
[----:B------:R-:W-:Y:S01]  /*0d10*/  FFMA R8, R11, R14, R8 ;  /* 0x0000000e0b087223 */ /* 0x000fe20000000008 */
[----:B------:R-:W-:-:S03]  /*0d20*/  FSEL R0, R0, 1, !P0 ;  /* 0x3f80000000007808 */ /* 0x000fc60004000000 */
[C---:B------:R-:W-:Y:S02]  /*0d30*/  FFMA R5, R11.reuse, R8, R5 ;  /* 0x000000080b057223 */ /* 0x040fe40000000005 */
[----:B------:R-:W-:-:S04]  /*0d40*/  FFMA R11, R11, R0, RZ ;  /* 0x000000000b0b7223 */ /* 0x000fc800000000ff */
[----:B------:R-:W-:Y:S01]  /*0d50*/  FFMA R0, R11, R5, R0 ;  /* 0x000000050b007223 */ /* 0x000fe20000000000 */
[----:B0-----:R-:W-:Y:S02]  /*0d60*/  IMAD R5, R10, UR4, R7 ;  /* 0x000000040a057c24 */ /* 0x001fe4000f8e0207 */
[----:B------:R-:W-:Y:S02]  /*0d70*/  IMAD.MOV.U32 R7, RZ, RZ, 0x3f800000 ;  /* 0x3f800000ff077424 */ /* 0x000fe400078e00ff */
[----:B------:R-:W-:Y:S01]  /*0d80*/  @P1 FADD R0, RZ, -R0 ;  /* 0x80000000ff001221 */ /* 0x000fe20000000000 */
[----:B-1----:R-:W-:-:S04]  /*0d90*/  IMAD.WIDE.U32 R2, R5, 0x10, R2 ;  /* 0x0000001005027825 */ /* 0x002fc800078e0002 */
[----:B------:R-:W-:-:S05]  /*0da0*/  FMUL.D2 R5, R9, R0 ;  /* 0x0000000009057220 */ /* 0x000fca0000300000 */
[----:B------:R-:W-:Y:S01]  /*0db0*/  STG.E.128 desc[UR6][R2.64], R4 ;  /* 0x0000000402007986 */ /* 0x000fe2000c101d06 */
[----:B------:R-:W-:Y:S05]  /*0dc0*/  EXIT ;  /* 0x000000000000794d */ /* 0x000fea0003800000 */
        .weak           $__internal_0_$__cuda_sm3x_div_rn_noftz_f32_slowpath
        .type           $__internal_0_$__cuda_sm3x_div_rn_noftz_f32_slowpath,@function
        .size           $__internal_0_$__cuda_sm3x_div_rn_noftz_f32_slowpath,(.L_x_22 - $__internal_0_$__cuda_sm3x_div_rn_noftz_f32_slowpath)
$__internal_0_$__cuda_sm3x_div_rn_noftz_f32_slowpath:
[----:B------:R-:W-:Y:S01]  /*0dd0*/  SHF.R.U32.HI R6, RZ, 0x17, R3 ;  /* 0x00000017ff067819 */ /* 0x000fe20000011603 */
[----:B------:R-:W-:Y:S01]  /*0de0*/  BSSY.RECONVERGENT B1, `(.L_x_10) ;  /* 0x0000062000017945 */ /* 0x000fe20003800200 */
[----:B------:R-:W-:Y:S02]  /*0df0*/  SHF.R.U32.HI R5, RZ, 0x17, R0 ;  /* 0x00000017ff057819 */ /* 0x000fe40000011600 */
[----:B------:R-:W-:Y:S02]  /*0e00*/  LOP3.LUT R12, R6, 0xff, RZ, 0xc0, !PT ;  /* 0x000000ff060c7812 */ /* 0x000fe400078ec0ff */
[----:B------:R-:W-:-:S03]  /*0e10*/  LOP3.LUT R11, R5, 0xff, RZ, 0xc0, !PT ;  /* 0x000000ff050b7812 */ /* 0x000fc600078ec0ff */
[----:B------:R-:W-:Y:S02]  /*0e20*/  VIADD R8, R12, 0xffffffff ;  /* 0xffffffff0c087836 */ /* 0x000fe40000000000 */
[----:B------:R-:W-:-:S03]  /*0e30*/  VIADD R6, R11, 0xffffffff ;  /* 0xffffffff0b067836 */ /* 0x000fc60000000000 */
[----:B------:R-:W-:-:S04]  /*0e40*/  ISETP.GT.U32.AND P0, PT, R8, 0xfd, PT ;  /* 0x000000fd0800780c */ /* 0x000fc80003f04070 */
[----:B------:R-:W-:-:S13]  /*0e50*/  ISETP.GT.U32.OR P0, PT, R6, 0xfd, P0 ;  /* 0x000000fd0600780c */ /* 0x000fda0000704470 */
[----:B------:R-:W-:Y:S01]  /*0e60*/  @!P0 IMAD.MOV.U32 R5, RZ, RZ, RZ ;  /* 0x000000ffff058224 */ /* 0x000fe200078e00ff */
[----:B------:R-:W-:Y:S06]  /*0e70*/  @!P0 BRA `(.L_x_11) ;  /* 0x00000000005c8947 */ /* 0x000fec0003800000 */
[----:B------:R-:W-:Y:S02]  /*0e80*/  FSETP.GTU.FTZ.AND P0, PT, |R0|, +INF , PT ;  /* 0x7f8000000000780b */ /* 0x000fe40003f1c200 */
[----:B------:R-:W-:-:S04]  /*0e90*/  FSETP.GTU.FTZ.AND P1, PT, |R3|, +INF , PT ;  /* 0x7f8000000300780b */ /* 0x000fc80003f3c200 */
[----:B------:R-:W-:-:S13]  /*0ea0*/  PLOP3.LUT P0, PT, P0, P1, PT, 0xf8, 0x8f ;  /* 0x00000000008f781c */ /* 0x000fda0000703f70 */
[----:B------:R-:W-:Y:S05]  /*0eb0*/  @P0 BRA `(.L_x_12) ;  /* 0x00000004004c0947 */ /* 0x000fea0003800000 */
[----:B------:R-:W-:-:S13]  /*0ec0*/  LOP3.LUT P0, RZ, R3, 0x7fffffff, R0, 0xc8, !PT ;  /* 0x7fffffff03ff7812 */ /* 0x000fda000780c800 */
[----:B------:R-:W-:Y:S05]  /*0ed0*/  @!P0 BRA `(.L_x_13) ;  /* 0x00000004003c8947 */ /* 0x000fea0003800000 */
[C---:B------:R-:W-:Y:S02]  /*0ee0*/  FSETP.NEU.FTZ.AND P2, PT, |R0|.reuse, +INF , PT ;  /* 0x7f8000000000780b */ /* 0x040fe40003f5d200 */
[----:B------:R-:W-:Y:S02]  /*0ef0*/  FSETP.NEU.FTZ.AND P1, PT, |R3|, +INF , PT ;  /* 0x7f8000000300780b */ /* 0x000fe40003f3d200 */
[----:B------:R-:W-:-:S11]  /*0f00*/  FSETP.NEU.FTZ.AND P0, PT, |R0|, +INF , PT ;  /* 0x7f8000000000780b */ /* 0x000fd60003f1d200 */
[----:B------:R-:W-:Y:S05]  /*0f10*/  @!P1 BRA !P2, `(.L_x_13) ;  /* 0x00000004002c9947 */ /* 0x000fea0005000000 */
[----:B------:R-:W-:-:S04]  /*0f20*/  LOP3.LUT P2, RZ, R0, 0x7fffffff, RZ, 0xc0, !PT ;  /* 0x7fffffff00ff7812 */ /* 0x000fc8000784c0ff */
[----:B------:R-:W-:-:S13]  /*0f30*/  PLOP3.LUT P1, PT, P1, P2, PT, 0x2f, 0xf2 ;  /* 0x0000000000f2781c */ /* 0x000fda0000f24577 */
[----:B------:R-:W-:Y:S05]  /*0f40*/  @P1 BRA `(.L_x_14) ;  /* 0x0000000400181947 */ /* 0x000fea0003800000 */
[----:B------:R-:W-:-:S04]  /*0f50*/  LOP3.LUT P1, RZ, R3, 0x7fffffff, RZ, 0xc0, !PT ;  /* 0x7fffffff03ff7812 */ /* 0x000fc8000782c0ff */
[----:B------:R-:W-:-:S13]  /*0f60*/  PLOP3.LUT P0, PT, P0, P1, PT, 0x2f, 0xf2 ;  /* 0x0000000000f2781c */ /* 0x000fda0000702577 */
[----:B------:R-:W-:Y:S05]  /*0f70*/  @P0 BRA `(.L_x_15) ;  /* 0x0000000400000947 */ /* 0x000fea0003800000 */
[----:B------:R-:W-:Y:S02]  /*0f80*/  ISETP.GE.AND P0, PT, R6, RZ, PT ;  /* 0x000000ff0600720c */ /* 0x000fe40003f06270 */
[----:B------:R-:W-:-:S11]  /*0f90*/  ISETP.GE.AND P1, PT, R8, RZ, PT ;  /* 0x000000ff0800720c */ /* 0x000fd60003f26270 */
[----:B------:R-:W-:Y:S02]  /*0fa0*/  @P0 IMAD.MOV.U32 R5, RZ, RZ, RZ ;  /* 0x000000ffff050224 */ /* 0x000fe400078e00ff */
[----:B------:R-:W-:Y:S01]  /*0fb0*/  @!P0 FFMA R0, R0, 1.84467440737095516160e+19, RZ ;  /* 0x5f80000000008823 */ /* 0x000fe200000000ff */
[----:B------:R-:W-:Y:S02]  /*0fc0*/  @!P0 IMAD.MOV.U32 R5, RZ, RZ, -0x40 ;  /* 0xffffffc0ff058424 */ /* 0x000fe400078e00ff */
[----:B------:R-:W-:Y:S02]  /*0fd0*/  @!P1 FFMA R3, R3, 1.84467440737095516160e+19, RZ ;  /* 0x5f80000003039823 */ /* 0x000fe400000000ff */
[----:B------:R-:W-:-:S07]  /*0fe0*/  @!P1 VIADD R5, R5, 0x40 ;  /* 0x0000004005059836 */ /* 0x000fce0000000000 */
.L_x_11:
[----:B------:R-:W-:Y:S01]  /*0ff0*/  LEA R6, R12, 0xc0800000, 0x17 ;  /* 0xc08000000c067811 */ /* 0x000fe200078eb8ff */
[----:B------:R-:W-:Y:S04]  /*1000*/  BSSY.RECONVERGENT B2, `(.L_x_16) ;  /* 0x0000036000027945 */ /* 0x000fe80003800200 */
[----:B------:R-:W-:Y:S02]  /*1010*/  IMAD.IADD R6, R3, 0x1, -R6 ;  /* 0x0000000103067824 */ /* 0x000fe400078e0a06 */
[----:B------:R-:W-:Y:S02]  /*1020*/  VIADD R3, R11, 0xffffff81 ;  /* 0xffffff810b037836 */ /* 0x000fe40000000000 */
[----:B------:R0:W1:Y:S01]  /*1030*/  MUFU.RCP R8, R6 ;  /* 0x0000000600087308 */ /* 0x0000620000001000 */
[----:B------:R-:W-:Y:S01]  /*1040*/  FADD.FTZ R9, -R6, -RZ ;  /* 0x800000ff06097221 */ /* 0x000fe20000010100 */
[C---:B------:R-:W-:Y:S01]  /*1050*/  IMAD R0, R3.reuse, -0x800000, R0 ;  /* 0xff80000003007824 */ /* 0x040fe200078e0200 */
[----:B0-----:R-:W-:-:S05]  /*1060*/  IADD3 R6, PT, PT, R3, 0x7f, -R12 ;  /* 0x0000007f03067810 */ /* 0x001fca0007ffe80c */
[----:B------:R-:W-:Y:S02]  /*1070*/  IMAD.IADD R6, R6, 0x1, R5 ;  /* 0x0000000106067824 */ /* 0x000fe400078e0205 */
[----:B-1----:R-:W-:-:S04]  /*1080*/  FFMA R11, R8, R9, 1 ;  /* 0x3f800000080b7423 */ /* 0x002fc80000000009 */
[----:B------:R-:W-:-:S04]  /*1090*/  FFMA R13, R8, R11, R8 ;  /* 0x0000000b080d7223 */ /* 0x000fc80000000008 */
[----:B------:R-:W-:-:S04]  /*10a0*/  FFMA R8, R0, R13, RZ ;  /* 0x0000000d00087223 */ /* 0x000fc800000000ff */
[----:B------:R-:W-:-:S04]  /*10b0*/  FFMA R11, R9, R8, R0 ;  /* 0x00000008090b7223 */ /* 0x000fc80000000000 */
[----:B------:R-:W-:-:S04]  /*10c0*/  FFMA R8, R13, R11, R8 ;  /* 0x0000000b0d087223 */ /* 0x000fc80000000008 */
[----:B------:R-:W-:-:S04]  /*10d0*/  FFMA R9, R9, R8, R0 ;  /* 0x0000000809097223 */ /* 0x000fc80000000000 */
[----:B------:R-:W-:-:S05]  /*10e0*/  FFMA R0, R13, R9, R8 ;  /* 0x000000090d007223 */ /* 0x000fca0000000008 */
[----:B------:R-:W-:-:S04]  /*10f0*/  SHF.R.U32.HI R3, RZ, 0x17, R0 ;  /* 0x00000017ff037819 */ /* 0x000fc80000011600 */
[----:B------:R-:W-:-:S05]  /*1100*/  LOP3.LUT R3, R3, 0xff, RZ, 0xc0, !PT ;  /* 0x000000ff03037812 */ /* 0x000fca00078ec0ff */
[----:B------:R-:W-:-:S04]  /*1110*/  IMAD.IADD R11, R3, 0x1, R6 ;  /* 0x00000001030b7824 */ /* 0x000fc800078e0206 */
[----:B------:R-:W-:-:S05]  /*1120*/  VIADD R3, R11, 0xffffffff ;  /* 0xffffffff0b037836 */ /* 0x000fca0000000000 */
[----:B------:R-:W-:-:S13]  /*1130*/  ISETP.GE.U32.AND P0, PT, R3, 0xfe, PT ;  /* 0x000000fe0300780c */ /* 0x000fda0003f06070 */
[----:B------:R-:W-:Y:S05]  /*1140*/  @!P0 BRA `(.L_x_17) ;  /* 0x0000000000808947 */ /* 0x000fea0003800000 */
[----:B------:R-:W-:-:S13]  /*1150*/  ISETP.GT.AND P0, PT, R11, 0xfe, PT ;  /* 0x000000fe0b00780c */ /* 0x000fda0003f04270 */
[----:B------:R-:W-:Y:S05]  /*1160*/  @P0 BRA `(.L_x_18) ;  /* 0x00000000006c0947 */ /* 0x000fea0003800000 */
[----:B------:R-:W-:-:S13]  /*1170*/  ISETP.GE.AND P0, PT, R11, 0x1, PT ;  /* 0x000000010b00780c */ /* 0x000fda0003f06270 */
[----:B------:R-:W-:Y:S05]  /*1180*/  @P0 BRA `(.L_x_19) ;  /* 0x0000000000740947 */ /* 0x000fea0003800000 */
[----:B------:R-:W-:Y:S02]  /*1190*/  ISETP.GE.AND P0, PT, R11, -0x18, PT ;  /* 0xffffffe80b00780c */ /* 0x000fe40003f06270 */
[----:B------:R-:W-:-:S11]  /*11a0*/  LOP3.LUT R0, R0, 0x80000000, RZ, 0xc0, !PT ;  /* 0x8000000000007812 */ /* 0x000fd600078ec0ff */
[----:B------:R-:W-:Y:S05]  /*11b0*/  @!P0 BRA `(.L_x_19) ;  /* 0x0000000000688947 */ /* 0x000fea0003800000 */
[CCC-:B------:R-:W-:Y:S01]  /*11c0*/  FFMA.RZ R3, R13.reuse, R9.reuse, R8.reuse ;  /* 0x000000090d037223 */ /* 0x1c0fe2000000c008 */
[-CC-:B------:R-:W-:Y:S01]  /*11d0*/  FFMA.RM R6, R13, R9.reuse, R8.reuse ;  /* 0x000000090d067223 */ /* 0x180fe20000004008 */
[C---:B------:R-:W-:Y:S02]  /*11e0*/  ISETP.NE.AND P2, PT, R11.reuse, RZ, PT ;  /* 0x000000ff0b00720c */ /* 0x040fe40003f45270 */
[----:B------:R-:W-:Y:S02]  /*11f0*/  ISETP.NE.AND P1, PT, R11, RZ, PT ;  /* 0x000000ff0b00720c */ /* 0x000fe40003f25270 */
[----:B------:R-:W-:Y:S01]  /*1200*/  LOP3.LUT R5, R3, 0x7fffff, RZ, 0xc0, !PT ;  /* 0x007fffff03057812 */ /* 0x000fe200078ec0ff */
[----:B------:R-:W-:Y:S01]  /*1210*/  FFMA.RP R3, R13, R9, R8 ;  /* 0x000000090d037223 */ /* 0x000fe20000008008 */
[----:B------:R-:W-:Y:S02]  /*1220*/  VIADD R8, R11, 0x20 ;  /* 0x000000200b087836 */ /* 0x000fe40000000000 */
[----:B------:R-:W-:Y:S01]  /*1230*/  LOP3.LUT R5, R5, 0x800000, RZ, 0xfc, !PT ;  /* 0x0080000005057812 */ /* 0x000fe200078efcff */
[----:B------:R-:W-:Y:S01]  /*1240*/  IMAD.MOV R9, RZ, RZ, -R11 ;  /* 0x000000ffff097224 */ /* 0x000fe200078e0a0b */
[----:B------:R-:W-:-:S02]  /*1250*/  FSETP.NEU.FTZ.AND P0, PT, R3, R6, PT ;  /* 0x000000060300720b */ /* 0x000fc40003f1d000 */
[----:B------:R-:W-:Y:S02]  /*1260*/  SHF.L.U32 R8, R5, R8, RZ ;  /* 0x0000000805087219 */ /* 0x000fe400000006ff */
[----:B------:R-:W-:Y:S02]  /*1270*/  SEL R6, R9, RZ, P2 ;  /* 0x000000ff09067207 */ /* 0x000fe40001000000 */
[----:B------:R-:W-:Y:S02]  /*1280*/  ISETP.NE.AND P1, PT, R8, RZ, P1 ;  /* 0x000000ff0800720c */ /* 0x000fe40000f25270 */
[----:B------:R-:W-:Y:S02]  /*1290*/  SHF.R.U32.HI R6, RZ, R6, R5 ;  /* 0x00000006ff067219 */ /* 0x000fe40000011605 */
[----:B------:R-:W-:Y:S02]  /*12a0*/  PLOP3.LUT P0, PT, P0, P1, PT, 0xf8, 0x8f ;  /* 0x00000000008f781c */ /* 0x000fe40000703f70 */
[----:B------:R-:W-:-:S02]  /*12b0*/  SHF.R.U32.HI R8, RZ, 0x1, R6 ;  /* 0x00000001ff087819 */ /* 0x000fc40000011606 */
[----:B------:R-:W-:-:S04]  /*12c0*/  SEL R3, RZ, 0x1, !P0 ;  /* 0x00000001ff037807 */ /* 0x000fc80004000000 */
[----:B------:R-:W-:-:S04]  /*12d0*/  LOP3.LUT R3, R3, 0x1, R8, 0xf8, !PT ;  /* 0x0000000103037812 */ /* 0x000fc800078ef808 */
[----:B------:R-:W-:-:S05]  /*12e0*/  LOP3.LUT R3, R3, R6, RZ, 0xc0, !PT ;  /* 0x0000000603037212 */ /* 0x000fca00078ec0ff */
[----:B------:R-:W-:-:S05]  /*12f0*/  IMAD.IADD R3, R8, 0x1, R3 ;  /* 0x0000000108037824 */ /* 0x000fca00078e0203 */
[----:B------:R-:W-:Y:S01]  /*1300*/  LOP3.LUT R0, R3, R0, RZ, 0xfc, !PT ;  /* 0x0000000003007212 */ /* 0x000fe200078efcff */
[----:B------:R-:W-:Y:S06]  /*1310*/  BRA `(.L_x_19) ;  /* 0x0000000000107947 */ /* 0x000fec0003800000 */
.L_x_18:
[----:B------:R-:W-:-:S04]  /*1320*/  LOP3.LUT R0, R0, 0x80000000, RZ, 0xc0, !PT ;  /* 0x8000000000007812 */ /* 0x000fc800078ec0ff */
[----:B------:R-:W-:Y:S01]  /*1330*/  LOP3.LUT R0, R0, 0x7f800000, RZ, 0xfc, !PT ;  /* 0x7f80000000007812 */ /* 0x000fe200078efcff */
[----:B------:R-:W-:Y:S06]  /*1340*/  BRA `(.L_x_19) ;  /* 0x0000000000047947 */ /* 0x000fec0003800000 */
.L_x_17:
[----:B------:R-:W-:-:S07]  /*1350*/  IMAD R0, R6, 0x800000, R0 ;  /* 0x0080000006007824 */ /* 0x000fce00078e0200 */
.L_x_19:
[----:B------:R-:W-:Y:S05]  /*1360*/  BSYNC.RECONVERGENT B2 ;  /* 0x0000000000027941 */ /* 0x000fea0003800200 */
.L_x_16:
[----:B------:R-:W-:Y:S05]  /*1370*/  BRA `(.L_x_20) ;  /* 0x0000000000207947 */ /* 0x000fea0003800000 */
.L_x_15:
[----:B------:R-:W-:-:S04]  /*1380*/  LOP3.LUT R0, R3, 0x80000000, R0, 0x48, !PT ;  /* 0x8000000003007812 */ /* 0x000fc800078e4800 */
[----:B------:R-:W-:Y:S01]  /*1390*/  LOP3.LUT R0, R0, 0x7f800000, RZ, 0xfc, !PT ;  /* 0x7f80000000007812 */ /* 0x000fe200078efcff */
[----:B------:R-:W-:Y:S06]  /*13a0*/  BRA `(.L_x_20) ;  /* 0x0000000000147947 */ /* 0x000fec0003800000 */
.L_x_14:
[----:B------:R-:W-:Y:S01]  /*13b0*/  LOP3.LUT R0, R3, 0x80000000, R0, 0x48, !PT ;  /* 0x8000000003007812 */ /* 0x000fe200078e4800 */
[----:B------:R-:W-:Y:S06]  /*13c0*/  BRA `(.L_x_20) ;  /* 0x00000000000c7947 */ /* 0x000fec0003800000 */
.L_x_13:
[----:B------:R-:W0:Y:S01]  /*13d0*/  MUFU.RSQ R0, -QNAN ;  /* 0xffc0000000007908 */ /* 0x000e220000001400 */
[----:B------:R-:W-:Y:S05]  /*13e0*/  BRA `(.L_x_20) ;  /* 0x0000000000047947 */ /* 0x000fea0003800000 */
.L_x_12:
[----:B------:R-:W-:-:S07]  /*13f0*/  FADD.FTZ R0, R0, R3 ;  /* 0x0000000300007221 */ /* 0x000fce0000010000 */
.L_x_20:
[----:B------:R-:W-:Y:S05]  /*1400*/  BSYNC.RECONVERGENT B1 ;  /* 0x0000000000017941 */ /* 0x000fea0003800200 */
.L_x_10:
[----:B------:R-:W-:-:S04]  /*1410*/  IMAD.MOV.U32 R3, RZ, RZ, 0x0 ;  /* 0x00000000ff037424 */ /* 0x000fc800078e00ff */
[----:B0-----:R-:W-:Y:S05]  /*1420*/  RET.REL.NODEC R2 `(_Z15sinewave_kernelP6float4jjf) ;  /* 0xffffffe802f47950 */ /* 0x001fea0003c3ffff */
.L_x_21:
[----:B------:R-:W-:-:S00]  /*1430*/  BRA `(.L_x_21) ;  /* 0xfffffffc00fc7947 */ /* 0x000fc0000383ffff */
[----:B------:R-:W-:-:S00]  /*1440*/  NOP ;  /* 0x0000000000007918 */ /* 0x000fc00000000000 */
        /* <DEDUP_REMOVED lines=11> */
.L_x_22:


//--------------------- .nv.global.init           --------------------------
	.section	.nv.global.init,"aw",@progbits
	.align	4
.nv.global.init:
	.type		__cudart_i2opi_f,@object
	.size		__cudart_i2opi_f,(.L_0 - __cudart_i2opi_f)
__cudart_i2opi_f:
        /*0000*/ 	.byte	0x41, 0x90, 0x43, 0x3c, 0x99, 0x95, 0x62, 0xdb, 0xc0, 0xdd, 0x34, 0xf5, 0xd1, 0x57, 0x27, 0xfc
        /*0010*/ 	.byte	0x29, 0x15, 0x44, 0x4e, 0x6e, 0x83, 0xf9, 0xa2
.L_0:


//--------------------- .nv.shared.reserved.0     --------------------------
	.section	.nv.shared.reserved.0,"aw",@nobits
	.weak		__nv_reservedSMEM_offset_0_alias
	.size		__nv_reservedSMEM_offset_0_alias, 0, 64
	.other		__nv_reservedSMEM_offset_0_alias,@"STO_CUDA_RESERVED_SHARED STV_DEFAULT"
__nv_reservedSMEM_offset_0_alias:
	.zero		0
	.zero		64


//--------------------- .nv.constant0._Z15sinewave_kernelP6float4jjf --------------------------
	.section	.nv.constant0._Z15sinewave_kernelP6float4jjf,"a",@progbits
	.sectionflags	@""
	.align	4
.nv.constant0._Z15sinewave_kernelP6float4jjf:
	.zero		916


//--------------------- SYMBOLS --------------------------

	.type		.nv.reservedSmem.offset0,@object
	.size		.nv.reservedSmem.offset0,0x4
